//
// Generated by NVIDIA NVVM Compiler
//
// Compiler Build ID: CL-36424714
// Cuda compilation tools, release 13.0, V13.0.88
// Based on NVVM 20.0.0
//

.version 9.0
.target sm_100
.address_size 64

	// .globl	default_function_kernel
// _ZZ23default_function_kernelE14compute_shared has been demoted

.visible .entry default_function_kernel(
	.param .u64 .ptr .align 1 default_function_kernel_param_0,
	.param .u64 .ptr .align 1 default_function_kernel_param_1
)
.maxntid 72
{
	.reg .b32 	%r<15>;
	.reg .b32 	%f<137>;
	.reg .b64 	%rd<12>;
	// demoted variable
	.shared .align 4 .b8 _ZZ23default_function_kernelE14compute_shared[2304];
	ld.param.u64 	%rd1, [default_function_kernel_param_0];
	ld.param.u64 	%rd2, [default_function_kernel_param_1];
	cvta.to.global.u64 	%rd3, %rd2;
	cvta.to.global.u64 	%rd4, %rd1;
	mov.u32 	%r1, %tid.x;
	mul.wide.u32 	%rd5, %r1, 4;
	add.s64 	%rd6, %rd3, %rd5;
	ld.global.nc.f32 	%f1, [%rd6];
	sin.approx.f32 	%f2, %f1;
	shl.b32 	%r2, %r1, 2;
	mov.u32 	%r3, _ZZ23default_function_kernelE14compute_shared;
	add.s32 	%r4, %r3, %r2;
	st.shared.f32 	[%r4], %f2;
	ld.global.nc.f32 	%f3, [%rd6+288];
	sin.approx.f32 	%f4, %f3;
	st.shared.f32 	[%r4+288], %f4;
	ld.global.nc.f32 	%f5, [%rd6+576];
	sin.approx.f32 	%f6, %f5;
	st.shared.f32 	[%r4+576], %f6;
	ld.global.nc.f32 	%f7, [%rd6+864];
	sin.approx.f32 	%f8, %f7;
	st.shared.f32 	[%r4+864], %f8;
	ld.global.nc.f32 	%f9, [%rd6+1152];
	sin.approx.f32 	%f10, %f9;
	st.shared.f32 	[%r4+1152], %f10;
	ld.global.nc.f32 	%f11, [%rd6+1440];
	sin.approx.f32 	%f12, %f11;
	st.shared.f32 	[%r4+1440], %f12;
	ld.global.nc.f32 	%f13, [%rd6+1728];
	sin.approx.f32 	%f14, %f13;
	st.shared.f32 	[%r4+1728], %f14;
	ld.global.nc.f32 	%f15, [%rd6+2016];
	sin.approx.f32 	%f16, %f15;
	st.shared.f32 	[%r4+2016], %f16;
	bar.sync 	0;
	shl.b32 	%r5, %r1, 3;
	and.b32  	%r6, %r5, 992;
	shl.b32 	%r7, %r1, 1;
	and.b32  	%r8, %r7, 6;
	shl.b32 	%r9, %r1, 5;
	cvt.u64.u32 	%rd7, %r9;
	and.b64  	%rd8, %rd7, 3968;
	add.s64 	%rd9, %rd3, %rd8;
	ld.global.nc.f32 	%f17, [%rd9];
	and.b32  	%r10, %r5, 24;
	and.b32  	%r11, %r9, 3840;
	or.b32  	%r12, %r11, %r10;
	add.s32 	%r13, %r3, %r12;
	ld.shared.f32 	%f18, [%r13];
	fma.rn.f32 	%f19, %f17, %f18, 0f00000000;
	ld.shared.f32 	%f20, [%r13+4];
	fma.rn.f32 	%f21, %f17, %f20, 0f00000000;
	ld.global.nc.f32 	%f22, [%rd9+32];
	fma.rn.f32 	%f23, %f22, %f18, 0f00000000;
	fma.rn.f32 	%f24, %f22, %f20, 0f00000000;
	ld.global.nc.f32 	%f25, [%rd9+4];
	ld.shared.f32 	%f26, [%r13+32];
	fma.rn.f32 	%f27, %f25, %f26, %f19;
	ld.shared.f32 	%f28, [%r13+36];
	fma.rn.f32 	%f29, %f25, %f28, %f21;
	ld.global.nc.f32 	%f30, [%rd9+36];
	fma.rn.f32 	%f31, %f30, %f26, %f23;
	fma.rn.f32 	%f32, %f30, %f28, %f24;
	ld.global.nc.f32 	%f33, [%rd9+8];
	ld.shared.f32 	%f34, [%r13+64];
	fma.rn.f32 	%f35, %f33, %f34, %f27;
	ld.shared.f32 	%f36, [%r13+68];
	fma.rn.f32 	%f37, %f33, %f36, %f29;
	ld.global.nc.f32 	%f38, [%rd9+40];
	fma.rn.f32 	%f39, %f38, %f34, %f31;
	fma.rn.f32 	%f40, %f38, %f36, %f32;
	ld.global.nc.f32 	%f41, [%rd9+12];
	ld.shared.f32 	%f42, [%r13+96];
	fma.rn.f32 	%f43, %f41, %f42, %f35;
	ld.shared.f32 	%f44, [%r13+100];
	fma.rn.f32 	%f45, %f41, %f44, %f37;
	ld.global.nc.f32 	%f46, [%rd9+44];
	fma.rn.f32 	%f47, %f46, %f42, %f39;
	fma.rn.f32 	%f48, %f46, %f44, %f40;
	ld.global.nc.f32 	%f49, [%rd9+16];
	ld.shared.f32 	%f50, [%r13+128];
	fma.rn.f32 	%f51, %f49, %f50, %f43;
	ld.shared.f32 	%f52, [%r13+132];
	fma.rn.f32 	%f53, %f49, %f52, %f45;
	ld.global.nc.f32 	%f54, [%rd9+48];
	fma.rn.f32 	%f55, %f54, %f50, %f47;
	fma.rn.f32 	%f56, %f54, %f52, %f48;
	ld.global.nc.f32 	%f57, [%rd9+20];
	ld.shared.f32 	%f58, [%r13+160];
	fma.rn.f32 	%f59, %f57, %f58, %f51;
	ld.shared.f32 	%f60, [%r13+164];
	fma.rn.f32 	%f61, %f57, %f60, %f53;
	ld.global.nc.f32 	%f62, [%rd9+52];
	fma.rn.f32 	%f63, %f62, %f58, %f55;
	fma.rn.f32 	%f64, %f62, %f60, %f56;
	ld.global.nc.f32 	%f65, [%rd9+24];
	ld.shared.f32 	%f66, [%r13+192];
	fma.rn.f32 	%f67, %f65, %f66, %f59;
	ld.shared.f32 	%f68, [%r13+196];
	fma.rn.f32 	%f69, %f65, %f68, %f61;
	ld.global.nc.f32 	%f70, [%rd9+56];
	fma.rn.f32 	%f71, %f70, %f66, %f63;
	fma.rn.f32 	%f72, %f70, %f68, %f64;
	ld.global.nc.f32 	%f73, [%rd9+28];
	ld.shared.f32 	%f74, [%r13+224];
	fma.rn.f32 	%f75, %f73, %f74, %f67;
	ld.shared.f32 	%f76, [%r13+228];
	fma.rn.f32 	%f77, %f73, %f76, %f69;
	ld.global.nc.f32 	%f78, [%rd9+60];
	fma.rn.f32 	%f79, %f78, %f74, %f71;
	fma.rn.f32 	%f80, %f78, %f76, %f72;
	ld.global.nc.f32 	%f81, [%rd9+64];
	fma.rn.f32 	%f82, %f81, %f18, 0f00000000;
	fma.rn.f32 	%f83, %f81, %f20, 0f00000000;
	ld.global.nc.f32 	%f84, [%rd9+96];
	fma.rn.f32 	%f85, %f84, %f18, 0f00000000;
	fma.rn.f32 	%f86, %f84, %f20, 0f00000000;
	ld.global.nc.f32 	%f87, [%rd9+68];
	fma.rn.f32 	%f88, %f87, %f26, %f82;
	fma.rn.f32 	%f89, %f87, %f28, %f83;
	ld.global.nc.f32 	%f90, [%rd9+100];
	fma.rn.f32 	%f91, %f90, %f26, %f85;
	fma.rn.f32 	%f92, %f90, %f28, %f86;
	ld.global.nc.f32 	%f93, [%rd9+72];
	fma.rn.f32 	%f94, %f93, %f34, %f88;
	fma.rn.f32 	%f95, %f93, %f36, %f89;
	ld.global.nc.f32 	%f96, [%rd9+104];
	fma.rn.f32 	%f97, %f96, %f34, %f91;
	fma.rn.f32 	%f98, %f96, %f36, %f92;
	ld.global.nc.f32 	%f99, [%rd9+76];
	fma.rn.f32 	%f100, %f99, %f42, %f94;
	fma.rn.f32 	%f101, %f99, %f44, %f95;
	ld.global.nc.f32 	%f102, [%rd9+108];
	fma.rn.f32 	%f103, %f102, %f42, %f97;
	fma.rn.f32 	%f104, %f102, %f44, %f98;
	ld.global.nc.f32 	%f105, [%rd9+80];
	fma.rn.f32 	%f106, %f105, %f50, %f100;
	fma.rn.f32 	%f107, %f105, %f52, %f101;
	ld.global.nc.f32 	%f108, [%rd9+112];
	fma.rn.f32 	%f109, %f108, %f50, %f103;
	fma.rn.f32 	%f110, %f108, %f52, %f104;
	ld.global.nc.f32 	%f111, [%rd9+84];
	fma.rn.f32 	%f112, %f111, %f58, %f106;
	fma.rn.f32 	%f113, %f111, %f60, %f107;
	ld.global.nc.f32 	%f114, [%rd9+116];
	fma.rn.f32 	%f115, %f114, %f58, %f109;
	fma.rn.f32 	%f116, %f114, %f60, %f110;
	ld.global.nc.f32 	%f117, [%rd9+88];
	fma.rn.f32 	%f118, %f117, %f66, %f112;
	fma.rn.f32 	%f119, %f117, %f68, %f113;
	ld.global.nc.f32 	%f120, [%rd9+120];
	fma.rn.f32 	%f121, %f120, %f66, %f115;
	fma.rn.f32 	%f122, %f120, %f68, %f116;
	ld.global.nc.f32 	%f123, [%rd9+92];
	fma.rn.f32 	%f124, %f123, %f74, %f118;
	fma.rn.f32 	%f125, %f123, %f76, %f119;
	ld.global.nc.f32 	%f126, [%rd9+124];
	fma.rn.f32 	%f127, %f126, %f74, %f121;
	fma.rn.f32 	%f128, %f126, %f76, %f122;
	or.b32  	%r14, %r6, %r8;
	sin.approx.f32 	%f129, %f75;
	mul.wide.u32 	%rd10, %r14, 4;
	add.s64 	%rd11, %rd4, %rd10;
	st.global.f32 	[%rd11], %f129;
	sin.approx.f32 	%f130, %f77;
	st.global.f32 	[%rd11+4], %f130;
	sin.approx.f32 	%f131, %f79;
	st.global.f32 	[%rd11+32], %f131;
	sin.approx.f32 	%f132, %f80;
	st.global.f32 	[%rd11+36], %f132;
	sin.approx.f32 	%f133, %f124;
	st.global.f32 	[%rd11+64], %f133;
	sin.approx.f32 	%f134, %f125;
	st.global.f32 	[%rd11+68], %f134;
	sin.approx.f32 	%f135, %f127;
	st.global.f32 	[%rd11+96], %f135;
	sin.approx.f32 	%f136, %f128;
	st.global.f32 	[%rd11+100], %f136;
	ret;

}


// ===== COMPILED SASS (sm_100) =====

	.target	sm_100

	.elftype	@"ET_EXEC"


//--------------------- .note.nv.tkinfo           --------------------------
	.section	.note.nv.tkinfo,"",@"SHT_NOTE"
	.sectionflags	@"SHF_NOTE_NV_TKINFO"
	.tkinfo
        /*0018*/ 	.word	0x00000002
        /*0030*/ 	.string	""
        /*0030*/ 	.string	"ptxas"
        /*0030*/ 	.string	"Cuda compilation tools, release 13.0, V13.0.88"
        /*0030*/ 	.string	"Build cuda_13.0.r13.0/compiler.36424714_0"
        /*0030*/ 	.string	"-arch sm_100 -m 64 "



//--------------------- .note.nv.cuinfo           --------------------------
	.section	.note.nv.cuinfo,"",@"SHT_NOTE"
	.sectionflags	@"SHF_NOTE_NV_CUINFO"
        /*0018*/ 	.short	0x0002
        /*001a*/ 	.short	0x0064
        /*001c*/ 	.short	0x0082
	.zero		2


//--------------------- .nv.info                  --------------------------
	.section	.nv.info,"",@"SHT_CUDA_INFO"
	.align	4


	//----- nvinfo : EIATTR_REGCOUNT
	.align		4
        /*0000*/ 	.byte	0x04, 0x2f
        /*0002*/ 	.short	(.L_1 - .L_0)
	.align		4
.L_0:
        /*0004*/ 	.word	index@(default_function_kernel)
        /*0008*/ 	.word	0x00000020


	//----- nvinfo : EIATTR_FRAME_SIZE
	.align		4
.L_1:
        /*000c*/ 	.byte	0x04, 0x11
        /*000e*/ 	.short	(.L_3 - .L_2)
	.align		4
.L_2:
        /*0010*/ 	.word	index@(default_function_kernel)
        /*0014*/ 	.word	0x00000000


	//----- nvinfo : EIATTR_MIN_STACK_SIZE
	.align		4
.L_3:
        /*0018*/ 	.byte	0x04, 0x12
        /*001a*/ 	.short	(.L_5 - .L_4)
	.align		4
.L_4:
        /*001c*/ 	.word	index@(default_function_kernel)
        /*0020*/ 	.word	0x00000000
.L_5:


//--------------------- .nv.compat                --------------------------
	.section	.nv.compat,"",@"SHT_CUDA_COMPAT_INFO"
	.align	4
        /*0000*/ 	.byte	0x02, 0x09, 0x00, 0x00, 0x02, 0x02, 0x01, 0x00, 0x02, 0x05, 0x05, 0x00, 0x03, 0x07, 0x01, 0x01
        /*0010*/ 	.byte	0x02, 0x03, 0x00, 0x00, 0x02, 0x06, 0x01, 0x00, 0x04, 0x0b, 0x08, 0x00, 0x09, 0x00, 0x00, 0x00
        /*0020*/ 	.byte	0x00, 0x00, 0x00, 0x00


//--------------------- .nv.info.default_function_kernel --------------------------
	.section	.nv.info.default_function_kernel,"",@"SHT_CUDA_INFO"
	.sectionflags	@""
	.align	4


	//----- nvinfo : EIATTR_CUDA_API_VERSION
	.align		4
        /*0000*/ 	.byte	0x04, 0x37
        /*0002*/ 	.short	(.L_7 - .L_6)
.L_6:
        /*0004*/ 	.word	0x00000082


	//----- nvinfo : EIATTR_KPARAM_INFO
	.align		4
.L_7:
        /*0008*/ 	.byte	0x04, 0x17
        /*000a*/ 	.short	(.L_9 - .L_8)
.L_8:
        /*000c*/ 	.word	0x00000000
        /*0010*/ 	.short	0x0001
        /*0012*/ 	.short	0x0008
        /*0014*/ 	.byte	0x00, 0xf5, 0x21, 0x00


	//----- nvinfo : EIATTR_KPARAM_INFO
	.align		4
.L_9:
        /*0018*/ 	.byte	0x04, 0x17
        /*001a*/ 	.short	(.L_11 - .L_10)
.L_10:
        /*001c*/ 	.word	0x00000000
        /*0020*/ 	.short	0x0000
        /*0022*/ 	.short	0x0000
        /*0024*/ 	.byte	0x00, 0xf5, 0x21, 0x00


	//----- nvinfo : EIATTR_SPARSE_MMA_MASK
	.align		4
.L_11:
        /*0028*/ 	.byte	0x03, 0x50
        /*002a*/ 	.short	0x0000


	//----- nvinfo : EIATTR_MAXREG_COUNT
	.align		4
        /*002c*/ 	.byte	0x03, 0x1b
        /*002e*/ 	.short	0x00ff


	//----- nvinfo : EIATTR_NUM_BARRIERS
	.align		4
        /*0030*/ 	.byte	0x02, 0x4c
        /*0032*/ 	.byte	0x01
	.zero		1


	//----- nvinfo : EIATTR_MERCURY_ISA_VERSION
	.align		4
        /*0034*/ 	.byte	0x03, 0x5f
        /*0036*/ 	.short	0x0101


	//----- nvinfo : EIATTR_VRC_CTA_INIT_COUNT
	.align		4
        /*0038*/ 	.byte	0x02, 0x4a
	.zero		1
	.zero		1


	//----- nvinfo : EIATTR_EXIT_INSTR_OFFSETS
	.align		4
        /*003c*/ 	.byte	0x04, 0x1c
        /*003e*/ 	.short	(.L_13 - .L_12)


	//   ....[0]....
.L_12:
        /*0040*/ 	.word	0x00000b70


	//----- nvinfo : EIATTR_MAX_THREADS
	.align		4
.L_13:
        /*0044*/ 	.byte	0x04, 0x05
        /*0046*/ 	.short	(.L_15 - .L_14)
.L_14:
        /*0048*/ 	.word	0x00000048
        /*004c*/ 	.word	0x00000001
        /*0050*/ 	.word	0x00000001


	//----- nvinfo : EIATTR_CBANK_PARAM_SIZE
	.align		4
.L_15:
        /*0054*/ 	.byte	0x03, 0x19
        /*0056*/ 	.short	0x0010


	//----- nvinfo : EIATTR_PARAM_CBANK
	.align		4
        /*0058*/ 	.byte	0x04, 0x0a
        /*005a*/ 	.short	(.L_17 - .L_16)
	.align		4
.L_16:
        /*005c*/ 	.word	index@(.nv.constant0.default_function_kernel)
        /*0060*/ 	.short	0x0380
        /*0062*/ 	.short	0x0010


	//----- nvinfo : EIATTR_SW_WAR
	.align		4
.L_17:
        /*0064*/ 	.byte	0x04, 0x36
        /*0066*/ 	.short	(.L_19 - .L_18)
.L_18:
        /*0068*/ 	.word	0x00000008
.L_19:


//--------------------- .nv.callgraph             --------------------------
	.section	.nv.callgraph,"",@"SHT_CUDA_CALLGRAPH"
	.align	4
	.sectionentsize	8
	.align		4
        /*0000*/ 	.word	0x00000000
	.align		4
        /*0004*/ 	.word	0xffffffff
	.align		4
        /*0008*/ 	.word	0x00000000
	.align		4
        /*000c*/ 	.word	0xfffffffe
	.align		4
        /*0010*/ 	.word	0x00000000
	.align		4
        /*0014*/ 	.word	0xfffffffd
	.align		4
        /*0018*/ 	.word	0x00000000
	.align		4
        /*001c*/ 	.word	0xfffffffc


//--------------------- .text.default_function_kernel --------------------------
	.section	.text.default_function_kernel,"ax",@progbits
	.align	128
        .global         default_function_kernel
        .type           default_function_kernel,@function
        .size           default_function_kernel,(.L_x_1 - default_function_kernel)
        .other          default_function_kernel,@"STO_CUDA_ENTRY STV_DEFAULT"
default_function_kernel:
.text.default_function_kernel:
[----:B------:R-:W-:Y:S01]  /*0000*/  LDC R1, c[0x0][0x37c] ;  /* 0x0000df00ff017b82 */ /* 0x000fe20000000800 */
[----:B------:R-:W0:Y:S07]  /*0010*/  S2R R23, SR_TID.X ;  /* 0x0000000000177919 */ /* 0x000e2e0000002100 */
[----:B------:R-:W0:Y:S01]  /*0020*/  LDC.64 R24, c[0x0][0x388] ;  /* 0x0000e200ff187b82 */ /* 0x000e220000000a00 */
[----:B------:R-:W1:Y:S01]  /*0030*/  LDCU.64 UR6, c[0x0][0x358] ;  /* 0x00006b00ff0677ac */ /* 0x000e620008000a00 */
[----:B------:R-:W2:Y:S01]  /*0040*/  LDCU.64 UR4, c[0x0][0x388] ;  /* 0x00007100ff0477ac */ /* 0x000ea20008000a00 */
[----:B0-----:R-:W-:-:S05]  /*0050*/  IMAD.WIDE.U32 R24, R23, 0x4, R24 ;  /* 0x0000000417187825 */ /* 0x001fca00078e0018 */
[----:B-1----:R-:W3:Y:S04]  /*0060*/  LDG.E.CONSTANT R10, desc[UR6][R24.64+0x120] ;  /* 0x00012006180a7981 */ /* 0x002ee8000c1e9900 */
[----:B------:R-:W4:Y:S04]  /*0070*/  LDG.E.CONSTANT R8, desc[UR6][R24.64] ;  /* 0x0000000618087981 */ /* 0x000f28000c1e9900 */
[----:B------:R-:W5:Y:S04]  /*0080*/  LDG.E.CONSTANT R15, desc[UR6][R24.64+0x240] ;  /* 0x00024006180f7981 */ /* 0x000f68000c1e9900 */
[----:B------:R-:W5:Y:S04]  /*0090*/  LDG.E.CONSTANT R12, desc[UR6][R24.64+0x480] ;  /* 0x00048006180c7981 */ /* 0x000f68000c1e9900 */
[----:B------:R-:W5:Y:S04]  /*00a0*/  LDG.E.CONSTANT R2, desc[UR6][R24.64+0x6c0] ;  /* 0x0006c00618027981 */ /* 0x000f68000c1e9900 */
[----:B------:R-:W5:Y:S04]  /*00b0*/  LDG.E.CONSTANT R14, desc[UR6][R24.64+0x360] ;  /* 0x00036006180e7981 */ /* 0x000f68000c1e9900 */
[----:B------:R-:W5:Y:S04]  /*00c0*/  LDG.E.CONSTANT R11, desc[UR6][R24.64+0x5a0] ;  /* 0x0005a006180b7981 */ /* 0x000f68000c1e9900 */
[----:B------:R0:W5:Y:S01]  /*00d0*/  LDG.E.CONSTANT R9, desc[UR6][R24.64+0x7e0] ;  /* 0x0007e00618097981 */ /* 0x000162000c1e9900 */
[----:B------:R-:W-:-:S04]  /*00e0*/  SHF.L.U32 R3, R23, 0x5, RZ ;  /* 0x0000000517037819 */ /* 0x000fc800000006ff */
[----:B------:R-:W-:-:S04]  /*00f0*/  LOP3.LUT R6, R3, 0xf80, RZ, 0xc0, !PT ;  /* 0x00000f8003067812 */ /* 0x000fc800078ec0ff */
[----:B--2---:R-:W-:-:S04]  /*0100*/  IADD3 R6, P0, PT, R6, UR4, RZ ;  /* 0x0000000406067c10 */ /* 0x004fc8000ff1e0ff */
[----:B------:R-:W-:-:S05]  /*0110*/  IADD3.X R7, PT, PT, RZ, UR5, RZ, P0, !PT ;  /* 0x00000005ff077c10 */ /* 0x000fca00087fe4ff */
[----:B------:R-:W2:Y:S04]  /*0120*/  LDG.E.CONSTANT R4, desc[UR6][R6.64] ;  /* 0x0000000606047981 */ /* 0x000ea8000c1e9900 */
        /* <DEDUP_REMOVED lines=8> */
[----:B------:R-:W2:Y:S01]  /*01b0*/  LDG.E.CONSTANT R24, desc[UR6][R6.64+0x24] ;  /* 0x0000240606187981 */ /* 0x000ea2000c1e9900 */
[----:B------:R-:W1:Y:S01]  /*01c0*/  S2UR UR5, SR_CgaCtaId ;  /* 0x00000000000579c3 */ /* 0x000e620000008800 */
[----:B------:R-:W-:-:S02]  /*01d0*/  UMOV UR4, 0x400 ;  /* 0x0000040000047882 */ /* 0x000fc40000000000 */
[----:B-1----:R-:W-:-:S06]  /*01e0*/  ULEA UR4, UR5, UR4, 0x18 ;  /* 0x0000000405047291 */ /* 0x002fcc000f8ec0ff */
[C---:B------:R-:W-:Y:S02]  /*01f0*/  LEA R29, R23.reuse, UR4, 0x2 ;  /* 0x00000004171d7c11 */ /* 0x040fe4000f8e10ff */
[----:B0-----:R-:W-:Y:S02]  /*0200*/  SHF.L.U32 R25, R23, 0x3, RZ ;  /* 0x0000000317197819 */ /* 0x001fe400000006ff */
[----:B------:R-:W-:-:S04]  /*0210*/  LOP3.LUT R26, R3, 0xf00, RZ, 0xc0, !PT ;  /* 0x00000f00031a7812 */ /* 0x000fc800078ec0ff */
[----:B------:R-:W-:Y:S02]  /*0220*/  LOP3.LUT R26, R26, 0x18, R25, 0xf8, !PT ;  /* 0x000000181a1a7812 */ /* 0x000fe400078ef819 */
[----:B------:R-:W-:Y:S01]  /*0230*/  LOP3.LUT R25, R25, 0x3e0, RZ, 0xc0, !PT ;  /* 0x000003e019197812 */ /* 0x000fe200078ec0ff */
[----:B---3--:R-:W-:Y:S01]  /*0240*/  FMUL.RZ R13, R10, 0.15915493667125701904 ;  /* 0x3e22f9830a0d7820 */ /* 0x008fe2000040c000 */
[----:B----4-:R-:W-:Y:S01]  /*0250*/  FMUL.RZ R8, R8, 0.15915493667125701904 ;  /* 0x3e22f98308087820 */ /* 0x010fe2000040c000 */
[----:B-----5:R-:W-:Y:S01]  /*0260*/  FMUL.RZ R10, R15, 0.15915493667125701904 ;  /* 0x3e22f9830f0a7820 */ /* 0x020fe2000040c000 */
[----:B------:R-:W-:Y:S01]  /*0270*/  FMUL.RZ R27, R12, 0.15915493667125701904 ;  /* 0x3e22f9830c1b7820 */ /* 0x000fe2000040c000 */
[----:B------:R-:W-:Y:S01]  /*0280*/  FMUL.RZ R2, R2, 0.15915493667125701904 ;  /* 0x3e22f98302027820 */ /* 0x000fe2000040c000 */
[----:B------:R-:W-:Y:S01]  /*0290*/  FMUL.RZ R14, R14, 0.15915493667125701904 ;  /* 0x3e22f9830e0e7820 */ /* 0x000fe2000040c000 */
[----:B------:R-:W-:Y:S01]  /*02a0*/  FMUL.RZ R11, R11, 0.15915493667125701904 ;  /* 0x3e22f9830b0b7820 */ /* 0x000fe2000040c000 */
[----:B------:R-:W-:Y:S01]  /*02b0*/  FMUL.RZ R9, R9, 0.15915493667125701904 ;  /* 0x3e22f98309097820 */ /* 0x000fe2000040c000 */
[----:B------:R-:W0:Y:S08]  /*02c0*/  MUFU.SIN R8, R8 ;  /* 0x0000000800087308 */ /* 0x000e300000000400 */
[----:B------:R-:W1:Y:S08]  /*02d0*/  MUFU.SIN R13, R13 ;  /* 0x0000000d000d7308 */ /* 0x000e700000000400 */
[----:B------:R-:W3:Y:S08]  /*02e0*/  MUFU.SIN R10, R10 ;  /* 0x0000000a000a7308 */ /* 0x000ef00000000400 */
[----:B------:R-:W4:Y:S08]  /*02f0*/  MUFU.SIN R21, R14 ;  /* 0x0000000e00157308 */ /* 0x000f300000000400 */
[----:B------:R-:W5:Y:S08]  /*0300*/  MUFU.SIN R27, R27 ;  /* 0x0000001b001b7308 */ /* 0x000f700000000400 */
[----:B------:R-:W2:Y:S08]  /*0310*/  MUFU.SIN R28, R11 ;  /* 0x0000000b001c7308 */ /* 0x000eb00000000400 */
[----:B------:R-:W2:Y:S08]  /*0320*/  MUFU.SIN R2, R2 ;  /* 0x0000000200027308 */ /* 0x000eb00000000400 */
[----:B------:R-:W2:Y:S01]  /*0330*/  MUFU.SIN R12, R9 ;  /* 0x00000009000c7308 */ /* 0x000ea20000000400 */
[----:B0-----:R-:W-:Y:S04]  /*0340*/  STS [R29], R8 ;  /* 0x000000081d007388 */ /* 0x001fe80000000800 */
[----:B-1----:R-:W-:Y:S04]  /*0350*/  STS [R29+0x120], R13 ;  /* 0x0001200d1d007388 */ /* 0x002fe80000000800 */
[----:B---3--:R-:W-:Y:S04]  /*0360*/  STS [R29+0x240], R10 ;  /* 0x0002400a1d007388 */ /* 0x008fe80000000800 */
[----:B----4-:R-:W-:Y:S04]  /*0370*/  STS [R29+0x360], R21 ;  /* 0x000360151d007388 */ /* 0x010fe80000000800 */
[----:B-----5:R-:W-:Y:S04]  /*0380*/  STS [R29+0x480], R27 ;  /* 0x0004801b1d007388 */ /* 0x020fe80000000800 */
[----:B--2---:R-:W-:Y:S04]  /*0390*/  STS [R29+0x5a0], R28 ;  /* 0x0005a01c1d007388 */ /* 0x004fe80000000800 */
[----:B------:R-:W-:Y:S04]  /*03a0*/  STS [R29+0x6c0], R2 ;  /* 0x0006c0021d007388 */ /* 0x000fe80000000800 */
[----:B------:R-:W-:Y:S01]  /*03b0*/  STS [R29+0x7e0], R12 ;  /* 0x0007e00c1d007388 */ /* 0x000fe20000000800 */
[----:B------:R-:W-:Y:S06]  /*03c0*/  BAR.SYNC.DEFER_BLOCKING 0x0 ;  /* 0x0000000000007b1d */ /* 0x000fec0000010000 */
[----:B------:R-:W0:Y:S04]  /*03d0*/  LDS.64 R2, [R26+UR4] ;  /* 0x000000041a027984 */ /* 0x000e280008000a00 */
[----:B------:R-:W1:Y:S04]  /*03e0*/  LDS.64 R14, [R26+UR4+0x20] ;  /* 0x000020041a0e7984 */ /* 0x000e680008000a00 */
[----:B------:R-:W2:Y:S04]  /*03f0*/  LDS.64 R8, [R26+UR4+0x40] ;  /* 0x000040041a087984 */ /* 0x000ea80008000a00 */
[----:B------:R-:W3:Y:S04]  /*0400*/  LDS.64 R10, [R26+UR4+0x60] ;  /* 0x000060041a0a7984 */ /* 0x000ee80008000a00 */
[----:B------:R-:W4:Y:S01]  /*0410*/  LDS.64 R12, [R26+UR4+0x80] ;  /* 0x000080041a0c7984 */ /* 0x000f220008000a00 */
[C---:B0-----:R-:W-:Y:S01]  /*0420*/  FFMA R21, R4.reuse, R2, RZ ;  /* 0x0000000204157223 */ /* 0x041fe200000000ff */
[----:B------:R-:W-:-:S03]  /*0430*/  FFMA R4, R4, R3, RZ ;  /* 0x0000000304047223 */ /* 0x000fc600000000ff */
[C---:B-1----:R-:W-:Y:S01]  /*0440*/  FFMA R21, R19.reuse, R14, R21 ;  /* 0x0000000e13157223 */ /* 0x042fe20000000015 */
[----:B------:R-:W-:-:S03]  /*0450*/  FFMA R4, R19, R15, R4 ;  /* 0x0000000f13047223 */ /* 0x000fc60000000004 */
[C---:B--2---:R-:W-:Y:S01]  /*0460*/  FFMA R19, R20.reuse, R8, R21 ;  /* 0x0000000814137223 */ /* 0x044fe20000000015 */
[----:B------:R-:W-:Y:S02]  /*0470*/  FFMA R4, R20, R9, R4 ;  /* 0x0000000914047223 */ /* 0x000fe40000000004 */
[----:B------:R-:W0:Y:S01]  /*0480*/  LDS.64 R20, [R26+UR4+0xa0] ;  /* 0x0000a0041a147984 */ /* 0x000e220008000a00 */
[C---:B---3--:R-:W-:Y:S01]  /*0490*/  FFMA R28, R18.reuse, R10, R19 ;  /* 0x0000000a121c7223 */ /* 0x048fe20000000013 */
[----:B------:R-:W-:Y:S02]  /*04a0*/  FFMA R4, R18, R11, R4 ;  /* 0x0000000b12047223 */ /* 0x000fe40000000004 */
[----:B------:R-:W1:Y:S01]  /*04b0*/  LDS.64 R18, [R26+UR4+0xc0] ;  /* 0x0000c0041a127984 */ /* 0x000e620008000a00 */
[C---:B----4-:R-:W-:Y:S01]  /*04c0*/  FFMA R27, R17.reuse, R12, R28 ;  /* 0x0000000c111b7223 */ /* 0x050fe2000000001c */
[----:B------:R-:W-:Y:S01]  /*04d0*/  FFMA R4, R17, R13, R4 ;  /* 0x0000000d11047223 */ /* 0x000fe20000000004 */
[----:B------:R-:W-:-:S04]  /*04e0*/  SHF.L.U32 R28, R23, 0x1, RZ ;  /* 0x00000001171c7819 */ /* 0x000fc800000006ff */
[----:B------:R-:W-:Y:S01]  /*04f0*/  LOP3.LUT R25, R25, 0x6, R28, 0xf8, !PT ;  /* 0x0000000619197812 */ /* 0x000fe200078ef81c */
[C---:B0-----:R-:W-:Y:S01]  /*0500*/  FFMA R27, R16.reuse, R20, R27 ;  /* 0x00000014101b7223 */ /* 0x041fe2000000001b */
[----:B------:R-:W-:Y:S02]  /*0510*/  FFMA R4, R16, R21, R4 ;  /* 0x0000001510047223 */ /* 0x000fe40000000004 */
[----:B------:R0:W2:Y:S01]  /*0520*/  LDS.64 R16, [R26+UR4+0xe0] ;  /* 0x0000e0041a107984 */ /* 0x0000a20008000a00 */
[C---:B-1----:R-:W-:Y:S01]  /*0530*/  FFMA R28, R22.reuse, R18, R27 ;  /* 0x00000012161c7223 */ /* 0x042fe2000000001b */
[----:B------:R-:W-:Y:S02]  /*0540*/  FFMA R27, R22, R19, R4 ;  /* 0x00000013161b7223 */ /* 0x000fe40000000004 */
[----:B------:R-:W1:Y:S01]  /*0550*/  LDC.64 R22, c[0x0][0x380] ;  /* 0x0000e000ff167b82 */ /* 0x000e620000000a00 */
[----:B------:R-:W-:Y:S01]  /*0560*/  FFMA R29, R0, R3, RZ ;  /* 0x00000003001d7223 */ /* 0x000fe200000000ff */
[----:B0-----:R-:W3:Y:S01]  /*0570*/  LDG.E.CONSTANT R26, desc[UR6][R6.64+0x2c] ;  /* 0x00002c06061a7981 */ /* 0x001ee2000c1e9900 */
[C---:B--2---:R-:W-:Y:S01]  /*0580*/  FFMA R4, R5.reuse, R16, R28 ;  /* 0x0000001005047223 */ /* 0x044fe2000000001c */
[----:B------:R-:W-:Y:S01]  /*0590*/  FFMA R5, R5, R17, R27 ;  /* 0x0000001105057223 */ /* 0x000fe2000000001b */
[----:B------:R-:W-:Y:S01]  /*05a0*/  FFMA R27, R2, R0, RZ ;  /* 0x00000000021b7223 */ /* 0x000fe200000000ff */
[----:B-1----:R-:W-:Y:S01]  /*05b0*/  IMAD.WIDE.U32 R22, R25, 0x4, R22 ;  /* 0x0000000419167825 */ /* 0x002fe200078e0016 */
[----:B------:R-:W2:Y:S03]  /*05c0*/  LDG.E.CONSTANT R0, desc[UR6][R6.64+0x34] ;  /* 0x0000340606007981 */ /* 0x000ea6000c1e9900 */
[----:B------:R-:W-:Y:S01]  /*05d0*/  FFMA R27, R14, R24, R27 ;  /* 0x000000180e1b7223 */ /* 0x000fe2000000001b */
[----:B------:R-:W-:Y:S01]  /*05e0*/  FFMA R24, R24, R15, R29 ;  /* 0x0000000f18187223 */ /* 0x000fe2000000001d */
[----:B------:R-:W4:Y:S04]  /*05f0*/  LDG.E.CONSTANT R25, desc[UR6][R6.64+0x30] ;  /* 0x0000300606197981 */ /* 0x000f28000c1e9900 */
[----:B------:R-:W5:Y:S01]  /*0600*/  LDG.E.CONSTANT R29, desc[UR6][R6.64+0x28] ;  /* 0x00002806061d7981 */ /* 0x000f62000c1e9900 */
[----:B------:R-:W-:-:S03]  /*0610*/  FMUL.RZ R28, R4, 0.15915493667125701904 ;  /* 0x3e22f983041c7820 */ /* 0x000fc6000040c000 */
[----:B------:R-:W2:Y:S01]  /*0620*/  LDG.E.CONSTANT R4, desc[UR6][R6.64+0x40] ;  /* 0x0000400606047981 */ /* 0x000ea2000c1e9900 */
[----:B-----5:R-:W-:Y:S01]  /*0630*/  FFMA R27, R8, R29, R27 ;  /* 0x0000001d081b7223 */ /* 0x020fe2000000001b */
[----:B------:R-:W-:Y:S02]  /*0640*/  FFMA R29, R29, R9, R24 ;  /* 0x000000091d1d7223 */ /* 0x000fe40000000018 */
[----:B------:R-:W5:Y:S01]  /*0650*/  LDG.E.CONSTANT R24, desc[UR6][R6.64+0x38] ;  /* 0x0000380606187981 */ /* 0x000f62000c1e9900 */
[----:B---3--:R-:W-:Y:S01]  /*0660*/  FFMA R27, R10, R26, R27 ;  /* 0x0000001a0a1b7223 */ /* 0x008fe2000000001b */
[----:B------:R-:W-:-:S03]  /*0670*/  FFMA R26, R26, R11, R29 ;  /* 0x0000000b1a1a7223 */ /* 0x000fc6000000001d */
[----:B----4-:R-:W-:Y:S01]  /*0680*/  FFMA R27, R12, R25, R27 ;  /* 0x000000190c1b7223 */ /* 0x010fe2000000001b */
[----:B------:R-:W-:-:S04]  /*0690*/  FFMA R25, R25, R13, R26 ;  /* 0x0000000d19197223 */ /* 0x000fc8000000001a */
[----:B--2---:R-:W-:Y:S02]  /*06a0*/  FFMA R29, R0, R21, R25 ;  /* 0x00000015001d7223 */ /* 0x004fe40000000019 */
[----:B------:R-:W2:Y:S01]  /*06b0*/  LDG.E.CONSTANT R25, desc[UR6][R6.64+0x3c] ;  /* 0x00003c0606197981 */ /* 0x000ea2000c1e9900 */
[----:B------:R-:W-:-:S03]  /*06c0*/  FFMA R27, R20, R0, R27 ;  /* 0x00000000141b7223 */ /* 0x000fc6000000001b */
[----:B------:R-:W3:Y:S01]  /*06d0*/  LDG.E.CONSTANT R0, desc[UR6][R6.64+0x60] ;  /* 0x0000600606007981 */ /* 0x000ee2000c1e9900 */
[----:B------:R-:W0:Y:S03]  /*06e0*/  MUFU.SIN R28, R28 ;  /* 0x0000001c001c7308 */ /* 0x000e260000000400 */
[----:B0-----:R0:W-:Y:S04]  /*06f0*/  STG.E desc[UR6][R22.64], R28 ;  /* 0x0000001c16007986 */ /* 0x0011e8000c101906 */
[----:B0-----:R-:W4:Y:S01]  /*0700*/  LDG.E.CONSTANT R28, desc[UR6][R6.64+0x44] ;  /* 0x00004406061c7981 */ /* 0x001f22000c1e9900 */
[----:B-----5:R-:W-:Y:S01]  /*0710*/  FFMA R27, R18, R24, R27 ;  /* 0x00000018121b7223 */ /* 0x020fe2000000001b */
[----:B------:R-:W-:-:S03]  /*0720*/  FFMA R26, R24, R19, R29 ;  /* 0x00000013181a7223 */ /* 0x000fc6000000001d */
[----:B--2---:R-:W-:Y:S01]  /*0730*/  FFMA R24, R16, R25, R27 ;  /* 0x0000001910187223 */ /* 0x004fe2000000001b */
[----:B------:R-:W-:Y:S02]  /*0740*/  FFMA R25, R25, R17, R26 ;  /* 0x0000001119197223 */ /* 0x000fe4000000001a */
[----:B------:R-:W2:Y:S01]  /*0750*/  LDG.E.CONSTANT R26, desc[UR6][R6.64+0x64] ;  /* 0x00006406061a7981 */ /* 0x000ea2000c1e9900 */
[C---:B------:R-:W-:Y:S01]  /*0760*/  FFMA R27, R2.reuse, R4, RZ ;  /* 0x00000004021b7223 */ /* 0x040fe200000000ff */
[----:B---3--:R-:W-:Y:S01]  /*0770*/  FFMA R29, R2, R0, RZ ;  /* 0x00000000021d7223 */ /* 0x008fe200000000ff */
[-C--:B------:R-:W-:Y:S01]  /*0780*/  FFMA R4, R4, R3.reuse, RZ ;  /* 0x0000000304047223 */ /* 0x080fe200000000ff */
[----:B------:R-:W-:Y:S02]  /*0790*/  FFMA R2, R0, R3, RZ ;  /* 0x0000000300027223 */ /* 0x000fe400000000ff */
[----:B------:R-:W3:Y:S04]  /*07a0*/  LDG.E.CONSTANT R3, desc[UR6][R6.64+0x48] ;  /* 0x0000480606037981 */ /* 0x000ee8000c1e9900 */
[----:B------:R-:W5:Y:S01]  /*07b0*/  LDG.E.CONSTANT R0, desc[UR6][R6.64+0x68] ;  /* 0x0000680606007981 */ /* 0x000f62000c1e9900 */
[----:B----4-:R-:W-:Y:S01]  /*07c0*/  FFMA R27, R14, R28, R27 ;  /* 0x0000001c0e1b7223 */ /* 0x010fe2000000001b */
[----:B------:R-:W-:Y:S01]  /*07d0*/  FFMA R4, R28, R15, R4 ;  /* 0x0000000f1c047223 */ /* 0x000fe20000000004 */
[----:B--2---:R-:W-:-:S02]  /*07e0*/  FFMA R29, R14, R26, R29 ;  /* 0x0000001a0e1d7223 */ /* 0x004fc4000000001d */
[----:B------:R-:W2:Y:S01]  /*07f0*/  LDG.E.CONSTANT R14, desc[UR6][R6.64+0x4c] ;  /* 0x00004c06060e7981 */ /* 0x000ea2000c1e9900 */
[----:B------:R-:W-:Y:S01]  /*0800*/  FFMA R15, R26, R15, R2 ;  /* 0x0000000f1a0f7223 */ /* 0x000fe20000000002 */
[----:B---3--:R-:W-:Y:S01]  /*0810*/  FFMA R27, R8, R3, R27 ;  /* 0x00000003081b7223 */ /* 0x008fe2000000001b */
[-C--:B------:R-:W-:Y:S01]  /*0820*/  FFMA R26, R3, R9.reuse, R4 ;  /* 0x00000009031a7223 */ /* 0x080fe20000000004 */
[----:B------:R-:W3:Y:S04]  /*0830*/  LDG.E.CONSTANT R2, desc[UR6][R6.64+0x6c] ;  /* 0x00006c0606027981 */ /* 0x000ee8000c1e9900 */
[----:B------:R-:W4:Y:S04]  /*0840*/  LDG.E.CONSTANT R3, desc[UR6][R6.64+0x50] ;  /* 0x0000500606037981 */ /* 0x000f28000c1e9900 */
[----:B------:R-:W3:Y:S01]  /*0850*/  LDG.E.CONSTANT R4, desc[UR6][R6.64+0x54] ;  /* 0x0000540606047981 */ /* 0x000ee2000c1e9900 */
[----:B-----5:R-:W-:Y:S01]  /*0860*/  FFMA R15, R0, R9, R15 ;  /* 0x00000009000f7223 */ /* 0x020fe2000000000f */
[----:B------:R-:W-:-:S02]  /*0870*/  FFMA R29, R8, R0, R29 ;  /* 0x00000000081d7223 */ /* 0x000fc4000000001d */
[----:B------:R-:W5:Y:S04]  /*0880*/  LDG.E.CONSTANT R8, desc[UR6][R6.64+0x70] ;  /* 0x0000700606087981 */ /* 0x000f68000c1e9900 */
[----:B------:R-:W5:Y:S01]  /*0890*/  LDG.E.CONSTANT R0, desc[UR6][R6.64+0x58] ;  /* 0x0000580606007981 */ /* 0x000f62000c1e9900 */
[----:B--2---:R-:W-:Y:S01]  /*08a0*/  FFMA R27, R10, R14, R27 ;  /* 0x0000000e0a1b7223 */ /* 0x004fe2000000001b */
[----:B------:R-:W-:Y:S02]  /*08b0*/  FFMA R26, R14, R11, R26 ;  /* 0x0000000b0e1a7223 */ /* 0x000fe4000000001a */
[----:B------:R-:W2:Y:S01]  /*08c0*/  LDG.E.CONSTANT R14, desc[UR6][R6.64+0x5c] ;  /* 0x00005c06060e7981 */ /* 0x000ea2000c1e9900 */
[----:B----4-:R-:W-:Y:S01]  /*08d0*/  FFMA R27, R12, R3, R27 ;  /* 0x000000030c1b7223 */ /* 0x010fe2000000001b */
[----:B------:R-:W-:Y:S01]  /*08e0*/  FFMA R9, R3, R13, R26 ;  /* 0x0000000d03097223 */ /* 0x000fe2000000001a */
[----:B---3--:R-:W-:Y:S01]  /*08f0*/  FFMA R29, R10, R2, R29 ;  /* 0x000000020a1d7223 */ /* 0x008fe2000000001d */
[----:B------:R-:W3:Y:S01]  /*0900*/  LDG.E.CONSTANT R26, desc[UR6][R6.64+0x7c] ;  /* 0x00007c06061a7981 */ /* 0x000ee2000c1e9900 */
[----:B------:R-:W-:Y:S01]  /*0910*/  FFMA R3, R20, R4, R27 ;  /* 0x0000000414037223 */ /* 0x000fe2000000001b */
[----:B------:R-:W-:-:S02]  /*0920*/  FFMA R9, R4, R21, R9 ;  /* 0x0000001504097223 */ /* 0x000fc40000000009 */
[----:B------:R-:W4:Y:S04]  /*0930*/  LDG.E.CONSTANT R4, desc[UR6][R6.64+0x74] ;  /* 0x0000740606047981 */ /* 0x000f28000c1e9900 */
[----:B------:R-:W3:Y:S01]  /*0940*/  LDG.E.CONSTANT R10, desc[UR6][R6.64+0x78] ;  /* 0x00007806060a7981 */ /* 0x000ee2000c1e9900 */
[----:B------:R-:W-:Y:S01]  /*0950*/  FFMA R15, R2, R11, R15 ;  /* 0x0000000b020f7223 */ /* 0x000fe2000000000f */
[----:B-----5:R-:W-:-:S03]  /*0960*/  FFMA R29, R12, R8, R29 ;  /* 0x000000080c1d7223 */ /* 0x020fc6000000001d */
[----:B------:R-:W-:Y:S01]  /*0970*/  FFMA R15, R8, R13, R15 ;  /* 0x0000000d080f7223 */ /* 0x000fe2000000000f */
[----:B------:R-:W-:Y:S01]  /*0980*/  FFMA R3, R18, R0, R3 ;  /* 0x0000000012037223 */ /* 0x000fe20000000003 */
[----:B------:R-:W-:Y:S01]  /*0990*/  FFMA R9, R0, R19, R9 ;  /* 0x0000001300097223 */ /* 0x000fe20000000009 */
[----:B------:R-:W-:Y:S01]  /*09a0*/  FMUL.RZ R27, R24, 0.15915493667125701904 ;  /* 0x3e22f983181b7820 */ /* 0x000fe2000040c000 */
[----:B------:R-:W-:Y:S01]  /*09b0*/  FMUL.RZ R5, R5, 0.15915493667125701904 ;  /* 0x3e22f98305057820 */ /* 0x000fe2000040c000 */
[----:B------:R-:W-:-:S04]  /*09c0*/  FMUL.RZ R25, R25, 0.15915493667125701904 ;  /* 0x3e22f98319197820 */ /* 0x000fc8000040c000 */
[----:B------:R-:W0:Y:S08]  /*09d0*/  MUFU.SIN R27, R27 ;  /* 0x0000001b001b7308 */ /* 0x000e300000000400 */
[----:B------:R-:W1:Y:S01]  /*09e0*/  MUFU.SIN R5, R5 ;  /* 0x0000000500057308 */ /* 0x000e620000000400 */
[----:B0-----:R-:W-:Y:S04]  /*09f0*/  STG.E desc[UR6][R22.64+0x20], R27 ;  /* 0x0000201b16007986 */ /* 0x001fe8000c101906 */
[----:B-1----:R-:W-:Y:S01]  /*0a00*/  STG.E desc[UR6][R22.64+0x4], R5 ;  /* 0x0000040516007986 */ /* 0x002fe2000c101906 */
[----:B--2---:R-:W-:Y:S01]  /*0a10*/  FFMA R24, R16, R14, R3 ;  /* 0x0000000e10187223 */ /* 0x004fe20000000003 */
[----:B------:R-:W-:Y:S01]  /*0a20*/  FFMA R9, R14, R17, R9 ;  /* 0x000000110e097223 */ /* 0x000fe20000000009 */
[----:B----4-:R-:W-:Y:S01]  /*0a30*/  FFMA R29, R20, R4, R29 ;  /* 0x00000004141d7223 */ /* 0x010fe2000000001d */
[----:B------:R-:W-:-:S03]  /*0a40*/  FFMA R15, R4, R21, R15 ;  /* 0x00000015040f7223 */ /* 0x000fc6000000000f */
[----:B---3--:R-:W-:Y:S01]  /*0a50*/  FFMA R29, R18, R10, R29 ;  /* 0x0000000a121d7223 */ /* 0x008fe2000000001d */
[----:B------:R-:W-:-:S03]  /*0a60*/  FFMA R15, R10, R19, R15 ;  /* 0x000000130a0f7223 */ /* 0x000fc6000000000f */
[----:B------:R-:W-:Y:S01]  /*0a70*/  FFMA R29, R16, R26, R29 ;  /* 0x0000001a101d7223 */ /* 0x000fe2000000001d */
[----:B------:R-:W-:Y:S01]  /*0a80*/  FFMA R15, R26, R17, R15 ;  /* 0x000000111a0f7223 */ /* 0x000fe2000000000f */
[----:B------:R-:W-:Y:S01]  /*0a90*/  FMUL.RZ R7, R24, 0.15915493667125701904 ;  /* 0x3e22f98318077820 */ /* 0x000fe2000040c000 */
[----:B------:R-:W-:Y:S01]  /*0aa0*/  FMUL.RZ R9, R9, 0.15915493667125701904 ;  /* 0x3e22f98309097820 */ /* 0x000fe2000040c000 */
[----:B------:R-:W-:Y:S01]  /*0ab0*/  FMUL.RZ R11, R29, 0.15915493667125701904 ;  /* 0x3e22f9831d0b7820 */ /* 0x000fe2000040c000 */
[----:B------:R-:W-:Y:S01]  /*0ac0*/  FMUL.RZ R13, R15, 0.15915493667125701904 ;  /* 0x3e22f9830f0d7820 */ /* 0x000fe2000040c000 */
[----:B------:R-:W0:Y:S08]  /*0ad0*/  MUFU.SIN R3, R25 ;  /* 0x0000001900037308 */ /* 0x000e300000000400 */
[----:B------:R-:W1:Y:S08]  /*0ae0*/  MUFU.SIN R7, R7 ;  /* 0x0000000700077308 */ /* 0x000e700000000400 */
[----:B------:R-:W2:Y:S08]  /*0af0*/  MUFU.SIN R9, R9 ;  /* 0x0000000900097308 */ /* 0x000eb00000000400 */
[----:B------:R-:W3:Y:S08]  /*0b00*/  MUFU.SIN R11, R11 ;  /* 0x0000000b000b7308 */ /* 0x000ef00000000400 */
[----:B------:R-:W4:Y:S01]  /*0b10*/  MUFU.SIN R13, R13 ;  /* 0x0000000d000d7308 */ /* 0x000f220000000400 */
[----:B0-----:R-:W-:Y:S04]  /*0b20*/  STG.E desc[UR6][R22.64+0x24], R3 ;  /* 0x0000240316007986 */ /* 0x001fe8000c101906 */
[----:B-1----:R-:W-:Y:S04]  /*0b30*/  STG.E desc[UR6][R22.64+0x40], R7 ;  /* 0x0000400716007986 */ /* 0x002fe8000c101906 */
[----:B--2---:R-:W-:Y:S04]  /*0b40*/  STG.E desc[UR6][R22.64+0x44], R9 ;  /* 0x0000440916007986 */ /* 0x004fe8000c101906 */
[----:B---3--:R-:W-:Y:S04]  /*0b50*/  STG.E desc[UR6][R22.64+0x60], R11 ;  /* 0x0000600b16007986 */ /* 0x008fe8000c101906 */
[----:B----4-:R-:W-:Y:S01]  /*0b60*/  STG.E desc[UR6][R22.64+0x64], R13 ;  /* 0x0000640d16007986 */ /* 0x010fe2000c101906 */
[----:B------:R-:W-:Y:S05]  /*0b70*/  EXIT ;  /* 0x000000000000794d */ /* 0x000fea0003800000 */
.L_x_0:
[----:B------:R-:W-:-:S00]  /*0b80*/  BRA `(.L_x_0) ;  /* 0xfffffffc00fc7947 */ /* 0x000fc0000383ffff */
[----:B------:R-:W-:-:S00]  /*0b90*/  NOP ;  /* 0x0000000000007918 */ /* 0x000fc00000000000 */
        /* <DEDUP_REMOVED lines=14> */
.L_x_1:


//--------------------- .nv.shared.default_function_kernel --------------------------
	.section	.nv.shared.default_function_kernel,"aw",@nobits
	.sectionflags	@""
	.align	4
.nv.shared.default_function_kernel:
	.zero		3328


//--------------------- .nv.shared.reserved.0     --------------------------
	.section	.nv.shared.reserved.0,"aw",@nobits
	.weak		__nv_reservedSMEM_offset_0_alias
	.size		__nv_reservedSMEM_offset_0_alias, 0, 64
	.other		__nv_reservedSMEM_offset_0_alias,@"STO_CUDA_RESERVED_SHARED STV_DEFAULT"
__nv_reservedSMEM_offset_0_alias:
	.zero		0
	.zero		64


//--------------------- .nv.constant0.default_function_kernel --------------------------
	.section	.nv.constant0.default_function_kernel,"a",@progbits
	.sectionflags	@""
	.align	4
.nv.constant0.default_function_kernel:
	.zero		912


//--------------------- SYMBOLS --------------------------

	.type		.nv.reservedSmem.offset0,@object
	.size		.nv.reservedSmem.offset0,0x4
	.type		.nv.reservedSmem.cap,@object
	.size		.nv.reservedSmem.cap,0x4
